//
// Generated by NVIDIA NVVM Compiler
//
// Compiler Build ID: CL-36424714
// Cuda compilation tools, release 13.0, V13.0.88
// Based on NVVM 20.0.0
//

.version 9.0
.target sm_100
.address_size 64

	// .globl	_Z7reduce6ILj256EEvPfS0_i
// _ZZ7reduce6ILj256EEvPfS0_iE5sdata has been demoted

.visible .entry _Z7reduce6ILj256EEvPfS0_i(
	.param .u64 .ptr .align 1 _Z7reduce6ILj256EEvPfS0_i_param_0,
	.param .u64 .ptr .align 1 _Z7reduce6ILj256EEvPfS0_i_param_1,
	.param .u32 _Z7reduce6ILj256EEvPfS0_i_param_2
)
{
	.reg .pred 	%p<7>;
	.reg .b32 	%r<15>;
	.reg .b32 	%f<36>;
	.reg .b64 	%rd<11>;
	// demoted variable
	.shared .align 4 .b8 _ZZ7reduce6ILj256EEvPfS0_iE5sdata[1024];
	ld.param.u64 	%rd2, [_Z7reduce6ILj256EEvPfS0_i_param_0];
	ld.param.u64 	%rd3, [_Z7reduce6ILj256EEvPfS0_i_param_1];
	ld.param.u32 	%r8, [_Z7reduce6ILj256EEvPfS0_i_param_2];
	mov.u32 	%r1, %tid.x;
	mov.u32 	%r2, %ctaid.x;
	shl.b32 	%r9, %r2, 9;
	add.s32 	%r14, %r9, %r1;
	setp.ge.u32 	%p1, %r14, %r8;
	mov.f32 	%f35, 0f00000000;
	@%p1 bra 	$L__BB0_3;
	cvta.to.global.u64 	%rd1, %rd2;
	mov.u32 	%r10, %nctaid.x;
	shl.b32 	%r4, %r10, 9;
	mov.f32 	%f35, 0f00000000;
$L__BB0_2:
	mul.wide.u32 	%rd4, %r14, 4;
	add.s64 	%rd5, %rd1, %rd4;
	ld.global.f32 	%f6, [%rd5];
	add.s32 	%r11, %r14, 256;
	mul.wide.u32 	%rd6, %r11, 4;
	add.s64 	%rd7, %rd1, %rd6;
	ld.global.f32 	%f7, [%rd7];
	add.f32 	%f8, %f6, %f7;
	add.f32 	%f35, %f35, %f8;
	add.s32 	%r14, %r14, %r4;
	setp.lt.u32 	%p2, %r14, %r8;
	@%p2 bra 	$L__BB0_2;
$L__BB0_3:
	shl.b32 	%r12, %r1, 2;
	mov.u32 	%r13, _ZZ7reduce6ILj256EEvPfS0_iE5sdata;
	add.s32 	%r7, %r13, %r12;
	st.shared.f32 	[%r7], %f35;
	bar.sync 	0;
	setp.gt.u32 	%p3, %r1, 127;
	@%p3 bra 	$L__BB0_5;
	ld.shared.f32 	%f9, [%r7+512];
	ld.shared.f32 	%f10, [%r7];
	add.f32 	%f11, %f9, %f10;
	st.shared.f32 	[%r7], %f11;
$L__BB0_5:
	bar.sync 	0;
	setp.gt.u32 	%p4, %r1, 63;
	@%p4 bra 	$L__BB0_7;
	ld.shared.f32 	%f12, [%r7+256];
	ld.shared.f32 	%f13, [%r7];
	add.f32 	%f14, %f12, %f13;
	st.shared.f32 	[%r7], %f14;
$L__BB0_7:
	bar.sync 	0;
	setp.gt.u32 	%p5, %r1, 31;
	@%p5 bra 	$L__BB0_10;
	ld.volatile.shared.f32 	%f15, [%r7+128];
	ld.volatile.shared.f32 	%f16, [%r7];
	add.f32 	%f17, %f15, %f16;
	st.volatile.shared.f32 	[%r7], %f17;
	ld.volatile.shared.f32 	%f18, [%r7+64];
	ld.volatile.shared.f32 	%f19, [%r7];
	add.f32 	%f20, %f18, %f19;
	st.volatile.shared.f32 	[%r7], %f20;
	ld.volatile.shared.f32 	%f21, [%r7+32];
	ld.volatile.shared.f32 	%f22, [%r7];
	add.f32 	%f23, %f21, %f22;
	st.volatile.shared.f32 	[%r7], %f23;
	ld.volatile.shared.f32 	%f24, [%r7+16];
	ld.volatile.shared.f32 	%f25, [%r7];
	add.f32 	%f26, %f24, %f25;
	st.volatile.shared.f32 	[%r7], %f26;
	ld.volatile.shared.f32 	%f27, [%r7+8];
	ld.volatile.shared.f32 	%f28, [%r7];
	add.f32 	%f29, %f27, %f28;
	st.volatile.shared.f32 	[%r7], %f29;
	ld.volatile.shared.f32 	%f30, [%r7+4];
	ld.volatile.shared.f32 	%f31, [%r7];
	add.f32 	%f32, %f30, %f31;
	st.volatile.shared.f32 	[%r7], %f32;
	setp.ne.s32 	%p6, %r1, 0;
	@%p6 bra 	$L__BB0_10;
	ld.shared.f32 	%f33, [_ZZ7reduce6ILj256EEvPfS0_iE5sdata];
	cvta.to.global.u64 	%rd8, %rd3;
	mul.wide.u32 	%rd9, %r2, 4;
	add.s64 	%rd10, %rd8, %rd9;
	st.global.f32 	[%rd10], %f33;
$L__BB0_10:
	ret;

}


// ===== COMPILED SASS (sm_100) =====

	.target	sm_100

	.elftype	@"ET_EXEC"


//--------------------- .note.nv.tkinfo           --------------------------
	.section	.note.nv.tkinfo,"",@"SHT_NOTE"
	.sectionflags	@"SHF_NOTE_NV_TKINFO"
	.tkinfo
        /*0018*/ 	.word	0x00000002
        /*0030*/ 	.string	""
        /*0030*/ 	.string	"ptxas"
        /*0030*/ 	.string	"Cuda compilation tools, release 13.0, V13.0.88"
        /*0030*/ 	.string	"Build cuda_13.0.r13.0/compiler.36424714_0"
        /*0030*/ 	.string	"-arch sm_100 -m 64 "



//--------------------- .note.nv.cuinfo           --------------------------
	.section	.note.nv.cuinfo,"",@"SHT_NOTE"
	.sectionflags	@"SHF_NOTE_NV_CUINFO"
        /*0018*/ 	.short	0x0002
        /*001a*/ 	.short	0x0064
        /*001c*/ 	.short	0x0082
	.zero		2


//--------------------- .nv.info                  --------------------------
	.section	.nv.info,"",@"SHT_CUDA_INFO"
	.align	4


	//----- nvinfo : EIATTR_REGCOUNT
	.align		4
        /*0000*/ 	.byte	0x04, 0x2f
        /*0002*/ 	.short	(.L_1 - .L_0)
	.align		4
.L_0:
        /*0004*/ 	.word	index@(_Z7reduce6ILj256EEvPfS0_i)
        /*0008*/ 	.word	0x00000010


	//----- nvinfo : EIATTR_FRAME_SIZE
	.align		4
.L_1:
        /*000c*/ 	.byte	0x04, 0x11
        /*000e*/ 	.short	(.L_3 - .L_2)
	.align		4
.L_2:
        /*0010*/ 	.word	index@(_Z7reduce6ILj256EEvPfS0_i)
        /*0014*/ 	.word	0x00000000


	//----- nvinfo : EIATTR_MIN_STACK_SIZE
	.align		4
.L_3:
        /*0018*/ 	.byte	0x04, 0x12
        /*001a*/ 	.short	(.L_5 - .L_4)
	.align		4
.L_4:
        /*001c*/ 	.word	index@(_Z7reduce6ILj256EEvPfS0_i)
        /*0020*/ 	.word	0x00000000
.L_5:


//--------------------- .nv.compat                --------------------------
	.section	.nv.compat,"",@"SHT_CUDA_COMPAT_INFO"
	.align	4
        /*0000*/ 	.byte	0x02, 0x09, 0x00, 0x00, 0x02, 0x02, 0x01, 0x00, 0x02, 0x05, 0x05, 0x00, 0x03, 0x07, 0x01, 0x01
        /*0010*/ 	.byte	0x02, 0x03, 0x00, 0x00, 0x02, 0x06, 0x01, 0x00, 0x04, 0x0b, 0x08, 0x00, 0x09, 0x00, 0x00, 0x00
        /*0020*/ 	.byte	0x00, 0x00, 0x00, 0x00


//--------------------- .nv.info._Z7reduce6ILj256EEvPfS0_i --------------------------
	.section	.nv.info._Z7reduce6ILj256EEvPfS0_i,"",@"SHT_CUDA_INFO"
	.sectionflags	@""
	.align	4


	//----- nvinfo : EIATTR_CUDA_API_VERSION
	.align		4
        /*0000*/ 	.byte	0x04, 0x37
        /*0002*/ 	.short	(.L_7 - .L_6)
.L_6:
        /*0004*/ 	.word	0x00000082


	//----- nvinfo : EIATTR_KPARAM_INFO
	.align		4
.L_7:
        /*0008*/ 	.byte	0x04, 0x17
        /*000a*/ 	.short	(.L_9 - .L_8)
.L_8:
        /*000c*/ 	.word	0x00000000
        /*0010*/ 	.short	0x0002
        /*0012*/ 	.short	0x0010
        /*0014*/ 	.byte	0x00, 0xf0, 0x11, 0x00


	//----- nvinfo : EIATTR_KPARAM_INFO
	.align		4
.L_9:
        /*0018*/ 	.byte	0x04, 0x17
        /*001a*/ 	.short	(.L_11 - .L_10)
.L_10:
        /*001c*/ 	.word	0x00000000
        /*0020*/ 	.short	0x0001
        /*0022*/ 	.short	0x0008
        /*0024*/ 	.byte	0x00, 0xf5, 0x21, 0x00


	//----- nvinfo : EIATTR_KPARAM_INFO
	.align		4
.L_11:
        /*0028*/ 	.byte	0x04, 0x17
        /*002a*/ 	.short	(.L_13 - .L_12)
.L_12:
        /*002c*/ 	.word	0x00000000
        /*0030*/ 	.short	0x0000
        /*0032*/ 	.short	0x0000
        /*0034*/ 	.byte	0x00, 0xf5, 0x21, 0x00


	//----- nvinfo : EIATTR_SPARSE_MMA_MASK
	.align		4
.L_13:
        /*0038*/ 	.byte	0x03, 0x50
        /*003a*/ 	.short	0x0000


	//----- nvinfo : EIATTR_MAXREG_COUNT
	.align		4
        /*003c*/ 	.byte	0x03, 0x1b
        /*003e*/ 	.short	0x00ff


	//----- nvinfo : EIATTR_NUM_BARRIERS
	.align		4
        /*0040*/ 	.byte	0x02, 0x4c
        /*0042*/ 	.byte	0x01
	.zero		1


	//----- nvinfo : EIATTR_MERCURY_ISA_VERSION
	.align		4
        /*0044*/ 	.byte	0x03, 0x5f
        /*0046*/ 	.short	0x0101


	//----- nvinfo : EIATTR_VRC_CTA_INIT_COUNT
	.align		4
        /*0048*/ 	.byte	0x02, 0x4a
	.zero		1
	.zero		1


	//----- nvinfo : EIATTR_EXIT_INSTR_OFFSETS
	.align		4
        /*004c*/ 	.byte	0x04, 0x1c
        /*004e*/ 	.short	(.L_15 - .L_14)


	//   ....[0]....
.L_14:
        /*0050*/ 	.word	0x000002b0


	//   ....[1]....
        /*0054*/ 	.word	0x00000450


	//   ....[2]....
        /*0058*/ 	.word	0x000004a0


	//----- nvinfo : EIATTR_CRS_STACK_SIZE
	.align		4
.L_15:
        /*005c*/ 	.byte	0x04, 0x1e
        /*005e*/ 	.short	(.L_17 - .L_16)
.L_16:
        /*0060*/ 	.word	0x00000000


	//----- nvinfo : EIATTR_CBANK_PARAM_SIZE
	.align		4
.L_17:
        /*0064*/ 	.byte	0x03, 0x19
        /*0066*/ 	.short	0x0014


	//----- nvinfo : EIATTR_PARAM_CBANK
	.align		4
        /*0068*/ 	.byte	0x04, 0x0a
        /*006a*/ 	.short	(.L_19 - .L_18)
	.align		4
.L_18:
        /*006c*/ 	.word	index@(.nv.constant0._Z7reduce6ILj256EEvPfS0_i)
        /*0070*/ 	.short	0x0380
        /*0072*/ 	.short	0x0014


	//----- nvinfo : EIATTR_SW_WAR
	.align		4
.L_19:
        /*0074*/ 	.byte	0x04, 0x36
        /*0076*/ 	.short	(.L_21 - .L_20)
.L_20:
        /*0078*/ 	.word	0x00000008
.L_21:


//--------------------- .nv.callgraph             --------------------------
	.section	.nv.callgraph,"",@"SHT_CUDA_CALLGRAPH"
	.align	4
	.sectionentsize	8
	.align		4
        /*0000*/ 	.word	0x00000000
	.align		4
        /*0004*/ 	.word	0xffffffff
	.align		4
        /*0008*/ 	.word	0x00000000
	.align		4
        /*000c*/ 	.word	0xfffffffe
	.align		4
        /*0010*/ 	.word	0x00000000
	.align		4
        /*0014*/ 	.word	0xfffffffd
	.align		4
        /*0018*/ 	.word	0x00000000
	.align		4
        /*001c*/ 	.word	0xfffffffc


//--------------------- .text._Z7reduce6ILj256EEvPfS0_i --------------------------
	.section	.text._Z7reduce6ILj256EEvPfS0_i,"ax",@progbits
	.align	128
        .global         _Z7reduce6ILj256EEvPfS0_i
        .type           _Z7reduce6ILj256EEvPfS0_i,@function
        .size           _Z7reduce6ILj256EEvPfS0_i,(.L_x_4 - _Z7reduce6ILj256EEvPfS0_i)
        .other          _Z7reduce6ILj256EEvPfS0_i,@"STO_CUDA_ENTRY STV_DEFAULT"
_Z7reduce6ILj256EEvPfS0_i:
.text._Z7reduce6ILj256EEvPfS0_i:
[----:B------:R-:W-:Y:S01]  /*0000*/  LDC R1, c[0x0][0x37c] ;  /* 0x0000df00ff017b82 */ /* 0x000fe20000000800 */
[----:B------:R-:W0:Y:S01]  /*0010*/  S2R R3, SR_TID.X ;  /* 0x0000000000037919 */ /* 0x000e220000002100 */
[----:B------:R-:W1:Y:S01]  /*0020*/  LDCU UR8, c[0x0][0x390] ;  /* 0x00007200ff0877ac */ /* 0x000e620008000800 */
[----:B------:R-:W-:Y:S01]  /*0030*/  BSSY.RECONVERGENT B0, `(.L_x_0) ;  /* 0x0000014000007945 */ /* 0x000fe20003800200 */
[----:B------:R-:W-:Y:S01]  /*0040*/  HFMA2 R10, -RZ, RZ, 0, 0 ;  /* 0x00000000ff0a7431 */ /* 0x000fe200000001ff */
[----:B------:R-:W0:Y:S01]  /*0050*/  S2R R0, SR_CTAID.X ;  /* 0x0000000000007919 */ /* 0x000e220000002500 */
[----:B------:R-:W2:Y:S01]  /*0060*/  LDCU.64 UR6, c[0x0][0x358] ;  /* 0x00006b00ff0677ac */ /* 0x000ea20008000a00 */
[----:B0-----:R-:W-:-:S04]  /*0070*/  LEA R2, R0, R3, 0x9 ;  /* 0x0000000300027211 */ /* 0x001fc800078e48ff */
[----:B-1----:R-:W-:-:S13]  /*0080*/  ISETP.GE.U32.AND P0, PT, R2, UR8, PT ;  /* 0x0000000802007c0c */ /* 0x002fda000bf06070 */
[----:B--2---:R-:W-:Y:S05]  /*0090*/  @P0 BRA `(.L_x_1) ;  /* 0x0000000000340947 */ /* 0x004fea0003800000 */
[----:B------:R-:W0:Y:S01]  /*00a0*/  LDC R13, c[0x0][0x370] ;  /* 0x0000dc00ff0d7b82 */ /* 0x000e220000000800 */
[----:B------:R-:W-:-:S07]  /*00b0*/  MOV R10, RZ ;  /* 0x000000ff000a7202 */ /* 0x000fce0000000f00 */
[----:B------:R-:W1:Y:S02]  /*00c0*/  LDC.64 R8, c[0x0][0x380] ;  /* 0x0000e000ff087b82 */ /* 0x000e640000000a00 */
.L_x_2:
[C---:B------:R-:W-:Y:S01]  /*00d0*/  IADD3 R7, PT, PT, R2.reuse, 0x100, RZ ;  /* 0x0000010002077810 */ /* 0x040fe20007ffe0ff */
[----:B-1----:R-:W-:-:S04]  /*00e0*/  IMAD.WIDE.U32 R4, R2, 0x4, R8 ;  /* 0x0000000402047825 */ /* 0x002fc800078e0008 */
[----:B------:R-:W-:Y:S02]  /*00f0*/  IMAD.WIDE.U32 R6, R7, 0x4, R8 ;  /* 0x0000000407067825 */ /* 0x000fe400078e0008 */
[----:B------:R-:W2:Y:S04]  /*0100*/  LDG.E R4, desc[UR6][R4.64] ;  /* 0x0000000604047981 */ /* 0x000ea8000c1e1900 */
[----:B------:R-:W2:Y:S01]  /*0110*/  LDG.E R7, desc[UR6][R6.64] ;  /* 0x0000000606077981 */ /* 0x000ea2000c1e1900 */
[----:B0-----:R-:W-:-:S04]  /*0120*/  LEA R2, R13, R2, 0x9 ;  /* 0x000000020d027211 */ /* 0x001fc800078e48ff */
[----:B------:R-:W-:Y:S01]  /*0130*/  ISETP.GE.U32.AND P0, PT, R2, UR8, PT ;  /* 0x0000000802007c0c */ /* 0x000fe2000bf06070 */
[----:B--2---:R-:W-:-:S04]  /*0140*/  FADD R11, R4, R7 ;  /* 0x00000007040b7221 */ /* 0x004fc80000000000 */
[----:B------:R-:W-:-:S08]  /*0150*/  FADD R10, R11, R10 ;  /* 0x0000000a0b0a7221 */ /* 0x000fd00000000000 */
[----:B------:R-:W-:Y:S05]  /*0160*/  @!P0 BRA `(.L_x_2) ;  /* 0xfffffffc00d88947 */ /* 0x000fea000383ffff */
.L_x_1:
[----:B------:R-:W-:Y:S05]  /*0170*/  BSYNC.RECONVERGENT B0 ;  /* 0x0000000000007941 */ /* 0x000fea0003800200 */
.L_x_0:
[----:B------:R-:W0:Y:S01]  /*0180*/  S2UR UR5, SR_CgaCtaId ;  /* 0x00000000000579c3 */ /* 0x000e220000008800 */
[----:B------:R-:W-:Y:S01]  /*0190*/  UMOV UR4, 0x400 ;  /* 0x0000040000047882 */ /* 0x000fe20000000000 */
[C---:B------:R-:W-:Y:S02]  /*01a0*/  ISETP.GT.U32.AND P1, PT, R3.reuse, 0x7f, PT ;  /* 0x0000007f0300780c */ /* 0x040fe40003f24070 */
[----:B------:R-:W-:Y:S01]  /*01b0*/  ISETP.GT.U32.AND P0, PT, R3, 0x3f, PT ;  /* 0x0000003f0300780c */ /* 0x000fe20003f04070 */
[----:B0-----:R-:W-:-:S06]  /*01c0*/  ULEA UR4, UR5, UR4, 0x18 ;  /* 0x0000000405047291 */ /* 0x001fcc000f8ec0ff */
[----:B------:R-:W-:-:S05]  /*01d0*/  LEA R5, R3, UR4, 0x2 ;  /* 0x0000000403057c11 */ /* 0x000fca000f8e10ff */
[----:B------:R-:W-:Y:S01]  /*01e0*/  STS [R5], R10 ;  /* 0x0000000a05007388 */ /* 0x000fe20000000800 */
[----:B------:R-:W-:Y:S06]  /*01f0*/  BAR.SYNC.DEFER_BLOCKING 0x0 ;  /* 0x0000000000007b1d */ /* 0x000fec0000010000 */
[----:B------:R-:W-:Y:S04]  /*0200*/  @!P1 LDS R2, [R5+0x200] ;  /* 0x0002000005029984 */ /* 0x000fe80000000800 */
[----:B------:R-:W0:Y:S02]  /*0210*/  @!P1 LDS R7, [R5] ;  /* 0x0000000005079984 */ /* 0x000e240000000800 */
[----:B0-----:R-:W-:-:S05]  /*0220*/  @!P1 FADD R2, R2, R7 ;  /* 0x0000000702029221 */ /* 0x001fca0000000000 */
[----:B------:R-:W-:Y:S01]  /*0230*/  @!P1 STS [R5], R2 ;  /* 0x0000000205009388 */ /* 0x000fe20000000800 */
[----:B------:R-:W-:Y:S01]  /*0240*/  BAR.SYNC.DEFER_BLOCKING 0x0 ;  /* 0x0000000000007b1d */ /* 0x000fe20000010000 */
[----:B------:R-:W-:-:S05]  /*0250*/  ISETP.GT.U32.AND P1, PT, R3, 0x1f, PT ;  /* 0x0000001f0300780c */ /* 0x000fca0003f24070 */
[----:B------:R-:W-:Y:S04]  /*0260*/  @!P0 LDS R4, [R5+0x100] ;  /* 0x0001000005048984 */ /* 0x000fe80000000800 */
[----:B------:R-:W0:Y:S02]  /*0270*/  @!P0 LDS R7, [R5] ;  /* 0x0000000005078984 */ /* 0x000e240000000800 */
[----:B0-----:R-:W-:-:S05]  /*0280*/  @!P0 FADD R4, R4, R7 ;  /* 0x0000000704048221 */ /* 0x001fca0000000000 */
[----:B------:R0:W-:Y:S01]  /*0290*/  @!P0 STS [R5], R4 ;  /* 0x0000000405008388 */ /* 0x0001e20000000800 */
[----:B------:R-:W-:Y:S06]  /*02a0*/  BAR.SYNC.DEFER_BLOCKING 0x0 ;  /* 0x0000000000007b1d */ /* 0x000fec0000010000 */
[----:B------:R-:W-:Y:S05]  /*02b0*/  @P1 EXIT ;  /* 0x000000000000194d */ /* 0x000fea0003800000 */
[----:B------:R-:W-:Y:S01]  /*02c0*/  LDS R2, [R5+0x80] ;  /* 0x0000800005027984 */ /* 0x000fe20000000800 */
[----:B------:R-:W-:-:S03]  /*02d0*/  ISETP.NE.AND P0, PT, R3, RZ, PT ;  /* 0x000000ff0300720c */ /* 0x000fc60003f05270 */
[----:B------:R-:W1:Y:S02]  /*02e0*/  LDS R7, [R5] ;  /* 0x0000000005077984 */ /* 0x000e640000000800 */
[----:B-1----:R-:W-:-:S05]  /*02f0*/  FADD R2, R2, R7 ;  /* 0x0000000702027221 */ /* 0x002fca0000000000 */
[----:B------:R-:W-:Y:S04]  /*0300*/  STS [R5], R2 ;  /* 0x0000000205007388 */ /* 0x000fe80000000800 */
[----:B0-----:R-:W-:Y:S04]  /*0310*/  LDS R4, [R5+0x40] ;  /* 0x0000400005047984 */ /* 0x001fe80000000800 */
[----:B------:R-:W0:Y:S02]  /*0320*/  LDS R7, [R5] ;  /* 0x0000000005077984 */ /* 0x000e240000000800 */
[----:B0-----:R-:W-:-:S05]  /*0330*/  FADD R4, R4, R7 ;  /* 0x0000000704047221 */ /* 0x001fca0000000000 */
[----:B------:R-:W-:Y:S04]  /*0340*/  STS [R5], R4 ;  /* 0x0000000405007388 */ /* 0x000fe80000000800 */
[----:B------:R-:W-:Y:S04]  /*0350*/  LDS R6, [R5+0x20] ;  /* 0x0000200005067984 */ /* 0x000fe80000000800 */
        /* <DEDUP_REMOVED lines=14> */
[----:B------:R0:W-:Y:S01]  /*0440*/  STS [R5], R4 ;  /* 0x0000000405007388 */ /* 0x0001e20000000800 */
[----:B------:R-:W-:Y:S05]  /*0450*/  @P0 EXIT ;  /* 0x000000000000094d */ /* 0x000fea0003800000 */
[----:B0-----:R-:W0:Y:S01]  /*0460*/  LDS R5, [UR4] ;  /* 0x00000004ff057984 */ /* 0x001e220008000800 */
[----:B------:R-:W1:Y:S02]  /*0470*/  LDC.64 R2, c[0x0][0x388] ;  /* 0x0000e200ff027b82 */ /* 0x000e640000000a00 */
[----:B-1----:R-:W-:-:S05]  /*0480*/  IMAD.WIDE.U32 R2, R0, 0x4, R2 ;  /* 0x0000000400027825 */ /* 0x002fca00078e0002 */
[----:B0-----:R-:W-:Y:S01]  /*0490*/  STG.E desc[UR6][R2.64], R5 ;  /* 0x0000000502007986 */ /* 0x001fe2000c101906 */
[----:B------:R-:W-:Y:S05]  /*04a0*/  EXIT ;  /* 0x000000000000794d */ /* 0x000fea0003800000 */
.L_x_3:
[----:B------:R-:W-:-:S00]  /*04b0*/  BRA `(.L_x_3) ;  /* 0xfffffffc00fc7947 */ /* 0x000fc0000383ffff */
[----:B------:R-:W-:-:S00]  /*04c0*/  NOP ;  /* 0x0000000000007918 */ /* 0x000fc00000000000 */
        /* <DEDUP_REMOVED lines=11> */
.L_x_4:


//--------------------- .nv.shared._Z7reduce6ILj256EEvPfS0_i --------------------------
	.section	.nv.shared._Z7reduce6ILj256EEvPfS0_i,"aw",@nobits
	.sectionflags	@""
	.align	4
.nv.shared._Z7reduce6ILj256EEvPfS0_i:
	.zero		2048


//--------------------- .nv.shared.reserved.0     --------------------------
	.section	.nv.shared.reserved.0,"aw",@nobits
	.weak		__nv_reservedSMEM_offset_0_alias
	.size		__nv_reservedSMEM_offset_0_alias, 0, 64
	.other		__nv_reservedSMEM_offset_0_alias,@"STO_CUDA_RESERVED_SHARED STV_DEFAULT"
__nv_reservedSMEM_offset_0_alias:
	.zero		0
	.zero		64


//--------------------- .nv.constant0._Z7reduce6ILj256EEvPfS0_i --------------------------
	.section	.nv.constant0._Z7reduce6ILj256EEvPfS0_i,"a",@progbits
	.sectionflags	@""
	.align	4
.nv.constant0._Z7reduce6ILj256EEvPfS0_i:
	.zero		916


//--------------------- SYMBOLS --------------------------

	.type		.nv.reservedSmem.offset0,@object
	.size		.nv.reservedSmem.offset0,0x4
	.type		.nv.reservedSmem.cap,@object
	.size		.nv.reservedSmem.cap,0x4
